	.headerflags	@"EF_CUDA_TEXMODE_UNIFIED EF_CUDA_64BIT_ADDRESS EF_CUDA_ACCELERATORS EF_CUDA_SM90 EF_CUDA_VIRTUAL_SM(EF_CUDA_SM90)"
	.elftype	@"ET_EXEC"


//--------------------- .nv.info                  --------------------------
	.section	.nv.info,"",@"SHT_CUDA_INFO"
	.align	4


	//----- nvinfo : EIATTR_REGCOUNT
	.align		4
        /*0000*/ 	.byte	0x04, 0x2f
        /*0002*/ 	.short	(.L_2 - .L_1)
	.align		4
.L_1:
        /*0004*/ 	.word	index@(triton_per_fused_native_group_norm_17)
        /*0008*/ 	.word	0x00000014


	//----- nvinfo : EIATTR_MIN_STACK_SIZE
	.align		4
.L_2:
        /*000c*/ 	.byte	0x04, 0x12
        /*000e*/ 	.short	(.L_4 - .L_3)
	.align		4
.L_3:
        /*0010*/ 	.word	index@(triton_per_fused_native_group_norm_17)
        /*0014*/ 	.word	0x00000000


	//----- nvinfo : EIATTR_FRAME_SIZE
	.align		4
.L_4:
        /*0018*/ 	.byte	0x04, 0x11
        /*001a*/ 	.short	(.L_6 - .L_5)
	.align		4
.L_5:
        /*001c*/ 	.word	index@(triton_per_fused_native_group_norm_17)
        /*0020*/ 	.word	0x00000000


	//----- nvinfo : EIATTR_MIN_STACK_SIZE
	.align		4
.L_6:
        /*0024*/ 	.byte	0x04, 0x12
        /*0026*/ 	.short	(.L_8 - .L_7)
	.align		4
.L_7:
        /*0028*/ 	.word	index@(triton_per_fused_native_group_norm_17)
        /*002c*/ 	.word	0x00000000
.L_8:


//--------------------- .nv.info.triton_per_fused_native_group_norm_17 --------------------------
	.section	.nv.info.triton_per_fused_native_group_norm_17,"",@"SHT_CUDA_INFO"
	.sectionflags	@""
	.align	4


	//----- nvinfo : EIATTR_CUDA_API_VERSION
	.align		4
        /*0000*/ 	.byte	0x04, 0x37
        /*0002*/ 	.short	(.L_10 - .L_9)
.L_9:
        /*0004*/ 	.word	0x0000007c


	//----- nvinfo : EIATTR_KPARAM_INFO
	.align		4
.L_10:
        /*0008*/ 	.byte	0x04, 0x17
        /*000a*/ 	.short	(.L_12 - .L_11)
.L_11:
        /*000c*/ 	.word	0x00000000
        /*0010*/ 	.short	0x0007
        /*0012*/ 	.short	0x0034
        /*0014*/ 	.byte	0x00, 0xf0, 0x11, 0x00


	//----- nvinfo : EIATTR_KPARAM_INFO
	.align		4
.L_12:
        /*0018*/ 	.byte	0x04, 0x17
        /*001a*/ 	.short	(.L_14 - .L_13)
.L_13:
        /*001c*/ 	.word	0x00000000
        /*0020*/ 	.short	0x0006
        /*0022*/ 	.short	0x0030
        /*0024*/ 	.byte	0x00, 0xf0, 0x11, 0x00


	//----- nvinfo : EIATTR_KPARAM_INFO
	.align		4
.L_14:
        /*0028*/ 	.byte	0x04, 0x17
        /*002a*/ 	.short	(.L_16 - .L_15)
.L_15:
        /*002c*/ 	.word	0x00000000
        /*0030*/ 	.short	0x0005
        /*0032*/ 	.short	0x0028
        /*0034*/ 	.byte	0x00, 0xf4, 0x21, 0x00


	//----- nvinfo : EIATTR_KPARAM_INFO
	.align		4
.L_16:
        /*0038*/ 	.byte	0x04, 0x17
        /*003a*/ 	.short	(.L_18 - .L_17)
.L_17:
        /*003c*/ 	.word	0x00000000
        /*0040*/ 	.short	0x0004
        /*0042*/ 	.short	0x0020
        /*0044*/ 	.byte	0x00, 0xf4, 0x21, 0x00


	//----- nvinfo : EIATTR_KPARAM_INFO
	.align		4
.L_18:
        /*0048*/ 	.byte	0x04, 0x17
        /*004a*/ 	.short	(.L_20 - .L_19)
.L_19:
        /*004c*/ 	.word	0x00000000
        /*0050*/ 	.short	0x0003
        /*0052*/ 	.short	0x0018
        /*0054*/ 	.byte	0x00, 0xf4, 0x21, 0x00


	//----- nvinfo : EIATTR_KPARAM_INFO
	.align		4
.L_20:
        /*0058*/ 	.byte	0x04, 0x17
        /*005a*/ 	.short	(.L_22 - .L_21)
.L_21:
        /*005c*/ 	.word	0x00000000
        /*0060*/ 	.short	0x0002
        /*0062*/ 	.short	0x0010
        /*0064*/ 	.byte	0x00, 0xf4, 0x21, 0x00


	//----- nvinfo : EIATTR_KPARAM_INFO
	.align		4
.L_22:
        /*0068*/ 	.byte	0x04, 0x17
        /*006a*/ 	.short	(.L_24 - .L_23)
.L_23:
        /*006c*/ 	.word	0x00000000
        /*0070*/ 	.short	0x0001
        /*0072*/ 	.short	0x0008
        /*0074*/ 	.byte	0x00, 0xf4, 0x21, 0x00


	//----- nvinfo : EIATTR_KPARAM_INFO
	.align		4
.L_24:
        /*0078*/ 	.byte	0x04, 0x17
        /*007a*/ 	.short	(.L_26 - .L_25)
.L_25:
        /*007c*/ 	.word	0x00000000
        /*0080*/ 	.short	0x0000
        /*0082*/ 	.short	0x0000
        /*0084*/ 	.byte	0x00, 0xf4, 0x21, 0x00


	//----- nvinfo : EIATTR_SPARSE_MMA_MASK
	.align		4
.L_26:
        /*0088*/ 	.byte	0x03, 0x50
        /*008a*/ 	.short	0x0000


	//----- nvinfo : EIATTR_MAXREG_COUNT
	.align		4
        /*008c*/ 	.byte	0x03, 0x1b
        /*008e*/ 	.short	0x00ff


	//----- nvinfo : EIATTR_COOP_GROUP_MASK_REGIDS
	.align		4
        /*0090*/ 	.byte	0x04, 0x29
        /*0092*/ 	.short	(.L_28 - .L_27)


	//   ....[0]....
.L_27:
        /*0094*/ 	.word	0xffffffff


	//   ....[1]....
        /*0098*/ 	.word	0xffffffff


	//   ....[2]....
        /*009c*/ 	.word	0xffffffff


	//----- nvinfo : EIATTR_COOP_GROUP_INSTR_OFFSETS
	.align		4
.L_28:
        /*00a0*/ 	.byte	0x04, 0x28
        /*00a2*/ 	.short	(.L_30 - .L_29)


	//   ....[0]....
.L_29:
        /*00a4*/ 	.word	0x00000250


	//   ....[1]....
        /*00a8*/ 	.word	0x00000400


	//   ....[2]....
        /*00ac*/ 	.word	0x00000430


	//----- nvinfo : EIATTR_EXIT_INSTR_OFFSETS
	.align		4
.L_30:
        /*00b0*/ 	.byte	0x04, 0x1c
        /*00b2*/ 	.short	(.L_32 - .L_31)


	//   ....[0]....
.L_31:
        /*00b4*/ 	.word	0x00000650


	//   ....[1]....
        /*00b8*/ 	.word	0x000006a0


	//----- nvinfo : EIATTR_REQNTID
	.align		4
.L_32:
        /*00bc*/ 	.byte	0x04, 0x10
        /*00be*/ 	.short	(.L_34 - .L_33)
.L_33:
        /*00c0*/ 	.word	0x00000040
        /*00c4*/ 	.word	0x00000001
        /*00c8*/ 	.word	0x00000001


	//----- nvinfo : EIATTR_CBANK_PARAM_SIZE
	.align		4
.L_34:
        /*00cc*/ 	.byte	0x03, 0x19
        /*00ce*/ 	.short	0x0038


	//----- nvinfo : EIATTR_PARAM_CBANK
	.align		4
        /*00d0*/ 	.byte	0x04, 0x0a
        /*00d2*/ 	.short	(.L_36 - .L_35)
	.align		4
.L_35:
        /*00d4*/ 	.word	index@(.nv.constant0.triton_per_fused_native_group_norm_17)
        /*00d8*/ 	.short	0x0210
        /*00da*/ 	.short	0x0038


	//----- nvinfo : EIATTR_SW_WAR
	.align		4
.L_36:
        /*00dc*/ 	.byte	0x04, 0x36
        /*00de*/ 	.short	(.L_38 - .L_37)
.L_37:
        /*00e0*/ 	.word	0x00000008
.L_38:


//--------------------- .nv.callgraph             --------------------------
	.section	.nv.callgraph,"",@"SHT_CUDA_CALLGRAPH"
	.align	4
	.sectionentsize	8
	.align		4
        /*0000*/ 	.word	0x00000000
	.align		4
        /*0004*/ 	.word	0xffffffff
	.align		4
        /*0008*/ 	.word	0x00000000
	.align		4
        /*000c*/ 	.word	0xfffffffe
	.align		4
        /*0010*/ 	.word	0x00000000
	.align		4
        /*0014*/ 	.word	0xfffffffd
	.align		4
        /*0018*/ 	.word	0x00000000
	.align		4
        /*001c*/ 	.word	0xfffffffc


//--------------------- .nv.constant4             --------------------------
	.section	.nv.constant4,"a",@progbits
	.align	8
	.align		8
.nv.constant4:
        /*0000*/ 	.dword	_$_str


//--------------------- .text.triton_per_fused_native_group_norm_17 --------------------------
	.section	.text.triton_per_fused_native_group_norm_17,"ax",@progbits
	.sectionflags	@"SHF_BARRIERS=1"
	.align	128
        .global         triton_per_fused_native_group_norm_17
        .type           triton_per_fused_native_group_norm_17,@function
        .size           triton_per_fused_native_group_norm_17,(.L_x_1 - triton_per_fused_native_group_norm_17)
        .other          triton_per_fused_native_group_norm_17,@"STO_CUDA_ENTRY STV_DEFAULT"
triton_per_fused_native_group_norm_17:
.text.triton_per_fused_native_group_norm_17:
[----:B------:R-:W0:Y:S02]  /*0000*/  LDC R1, c[0x0][0x28] ;  /* 0x00000a00ff017b82 */ /* 0x000e240000000800 */
[----:B------:R-:W1:Y:S01]  /*0010*/  S2R R0, SR_TID.X ;  /* 0x0000000000007919 */ /* 0x000e620000002100 */
[----:B------:R-:W2:Y:S01]  /*0020*/  LDC.64 R8, c[0x0][0x220] ;  /* 0x00008800ff087b82 */ /* 0x000ea20000000a00 */
[----:B------:R-:W-:Y:S01]  /*0030*/  CS2R R14, SRZ ;  /* 0x00000000000e7805 */ /* 0x000fe2000001ff00 */
[----:B------:R-:W-:Y:S01]  /*0040*/  ULDC.64 UR6, c[0x0][0x208] ;  /* 0x0000820000067ab9 */ /* 0x000fe20000000a00 */
[----:B------:R-:W3:Y:S05]  /*0050*/  S2R R3, SR_CTAID.X ;  /* 0x0000000000037919 */ /* 0x000eea0000002500 */
[----:B------:R-:W4:Y:S08]  /*0060*/  LDC.64 R10, c[0x0][0x210] ;  /* 0x00008400ff0a7b82 */ /* 0x000f300000000a00 */
[----:B------:R-:W5:Y:S01]  /*0070*/  LDC.64 R12, c[0x0][0x218] ;  /* 0x00008600ff0c7b82 */ /* 0x000f620000000a00 */
[----:B-1----:R-:W-:Y:S01]  /*0080*/  SHF.R.U32.HI R2, RZ, 0x1, R0 ;  /* 0x00000001ff027819 */ /* 0x002fe20000011600 */
[----:B------:R-:W-:-:S02]  /*0090*/  IMAD.SHL.U32 R5, R0, 0x2, RZ ;  /* 0x0000000200057824 */ /* 0x000fc400078e00ff */
[----:B---3--:R-:W-:Y:S01]  /*00a0*/  IMAD.SHL.U32 R3, R3, 0x20, RZ ;  /* 0x0000002003037824 */ /* 0x008fe200078e00ff */
[----:B------:R-:W-:Y:S02]  /*00b0*/  SGXT.U32 R2, R2, 0x5 ;  /* 0x000000050202781a */ /* 0x000fe40000000000 */
[----:B------:R-:W-:Y:S02]  /*00c0*/  LOP3.LUT R5, R5, 0x2, RZ, 0xc0, !PT ;  /* 0x0000000205057812 */ /* 0x000fe400078ec0ff */
[----:B------:R-:W-:-:S04]  /*00d0*/  LOP3.LUT R4, R3, R2, RZ, 0xfc, !PT ;  /* 0x0000000203047212 */ /* 0x000fc800078efcff */
[C---:B------:R-:W-:Y:S02]  /*00e0*/  ISETP.GE.AND P0, PT, R4.reuse, 0x18, PT ;  /* 0x000000180400780c */ /* 0x040fe40003f06270 */
[----:B------:R-:W-:-:S05]  /*00f0*/  LEA R5, R4, R5, 0x2 ;  /* 0x0000000504057211 */ /* 0x000fca00078e10ff */
[----:B--2---:R-:W-:-:S06]  /*0100*/  IMAD.WIDE R8, R5, 0x4, R8 ;  /* 0x0000000405087825 */ /* 0x004fcc00078e0208 */
[----:B------:R-:W2:Y:S01]  /*0110*/  @!P0 LDG.E.64 R14, desc[UR6][R8.64] ;  /* 0x00000006080e8981 */ /* 0x000ea2000c1e1b00 */
[----:B------:R-:W-:Y:S01]  /*0120*/  CS2R R6, SRZ ;  /* 0x0000000000067805 */ /* 0x000fe2000001ff00 */
[----:B----4-:R-:W-:-:S04]  /*0130*/  IMAD.WIDE R10, R5, 0x4, R10 ;  /* 0x00000004050a7825 */ /* 0x010fc800078e020a */
[----:B-----5:R-:W-:Y:S01]  /*0140*/  IMAD.WIDE R12, R5, 0x4, R12 ;  /* 0x00000004050c7825 */ /* 0x020fe200078e020c */
[----:B------:R-:W-:Y:S01]  /*0150*/  CS2R R4, SRZ ;  /* 0x0000000000047805 */ /* 0x000fe2000001ff00 */
[----:B------:R-:W3:Y:S05]  /*0160*/  @!P0 LDG.E.64 R6, desc[UR6][R10.64] ;  /* 0x000000060a068981 */ /* 0x000eea000c1e1b00 */
[----:B------:R-:W4:Y:S01]  /*0170*/  @!P0 LDG.E.64 R4, desc[UR6][R12.64] ;  /* 0x000000060c048981 */ /* 0x000f22000c1e1b00 */
[----:B------:R-:W1:Y:S01]  /*0180*/  S2UR UR5, SR_CgaCtaId ;  /* 0x00000000000579c3 */ /* 0x000e620000008800 */
[----:B------:R-:W-:Y:S02]  /*0190*/  UMOV UR4, 0x400 ;  /* 0x0000040000047882 */ /* 0x000fe40000000000 */
[----:B-1----:R-:W-:Y:S01]  /*01a0*/  UPRMT UR4, UR5, 0x654, UR4 ;  /* 0x0000065405047896 */ /* 0x002fe20008000004 */
[----:B--2---:R-:W-:-:S02]  /*01b0*/  SEL R14, R14, RZ, !P0 ;  /* 0x000000ff0e0e7207 */ /* 0x004fc40004000000 */
[----:B------:R-:W-:Y:S02]  /*01c0*/  SEL R15, R15, RZ, !P0 ;  /* 0x000000ff0f0f7207 */ /* 0x000fe40004000000 */
[----:B------:R-:W-:Y:S02]  /*01d0*/  FSEL R14, R14, RZ, !P0 ;  /* 0x000000ff0e0e7208 */ /* 0x000fe40004000000 */
[----:B------:R-:W-:Y:S02]  /*01e0*/  FSEL R15, R15, RZ, !P0 ;  /* 0x000000ff0f0f7208 */ /* 0x000fe40004000000 */
[----:B---3--:R-:W-:Y:S02]  /*01f0*/  SEL R6, R6, RZ, !P0 ;  /* 0x000000ff06067207 */ /* 0x008fe40004000000 */
[----:B------:R-:W-:Y:S01]  /*0200*/  SEL R7, R7, RZ, !P0 ;  /* 0x000000ff07077207 */ /* 0x000fe20004000000 */
[----:B------:R-:W-:Y:S01]  /*0210*/  FADD R8, R14, R15 ;  /* 0x0000000f0e087221 */ /* 0x000fe20000000000 */
[----:B----4-:R-:W-:-:S03]  /*0220*/  SEL R12, R4, RZ, !P0 ;  /* 0x000000ff040c7207 */ /* 0x010fc60004000000 */
[C---:B------:R-:W-:Y:S01]  /*0230*/  FMUL R17, R8.reuse, 0.25 ;  /* 0x3e80000008117820 */ /* 0x040fe20000400000 */
[C---:B------:R-:W-:Y:S01]  /*0240*/  FSETP.GEU.AND P2, PT, |R8|.reuse, 1.175494350822287508e-38, PT ;  /* 0x008000000800780b */ /* 0x040fe20003f4e200 */
[----:B------:R-:W1:Y:S01]  /*0250*/  SHFL.BFLY PT, R9, R8, 0x1, 0x1f ;  /* 0x0c201f0008097f89 */ /* 0x000e6200000e0000 */
[----:B------:R-:W-:Y:S02]  /*0260*/  FSETP.GT.AND P1, PT, |R8|, 8.50705917302346158658e+37, PT ;  /* 0x7e8000000800780b */ /* 0x000fe40003f24200 */
[----:B------:R-:W-:Y:S02]  /*0270*/  SEL R13, R5, RZ, !P0 ;  /* 0x000000ff050d7207 */ /* 0x000fe40004000000 */
[----:B------:R-:W-:Y:S02]  /*0280*/  FSEL R17, R17, R8, P1 ;  /* 0x0000000811117208 */ /* 0x000fe40000800000 */
[----:B------:R-:W-:Y:S01]  /*0290*/  FSEL R4, R6, RZ, !P0 ;  /* 0x000000ff06047208 */ /* 0x000fe20004000000 */
[----:B------:R-:W-:Y:S01]  /*02a0*/  FADD R6, R12, R13 ;  /* 0x0000000d0c067221 */ /* 0x000fe20000000000 */
[----:B------:R-:W-:-:S02]  /*02b0*/  FSEL R5, R7, RZ, !P0 ;  /* 0x000000ff07057208 */ /* 0x000fc40004000000 */
[----:B------:R-:W-:Y:S01]  /*02c0*/  FSETP.NEU.AND P3, PT, R8, RZ, PT ;  /* 0x000000ff0800720b */ /* 0x000fe20003f6d000 */
[----:B------:R-:W-:Y:S02]  /*02d0*/  @!P2 FMUL R17, R17, 16777216 ;  /* 0x4b8000001111a820 */ /* 0x000fe40000400000 */
[----:B------:R-:W-:Y:S01]  /*02e0*/  @P1 FMUL R15, R15, 0.25 ;  /* 0x3e8000000f0f1820 */ /* 0x000fe20000400000 */
[----:B------:R-:W-:Y:S01]  /*02f0*/  FADD R5, -R4, R5 ;  /* 0x0000000504057221 */ /* 0x000fe20000000100 */
[----:B------:R2:W3:Y:S02]  /*0300*/  MUFU.RCP R10, R17 ;  /* 0x00000011000a7308 */ /* 0x0004e40000001000 */
[----:B------:R-:W-:Y:S01]  /*0310*/  @!P2 FMUL R15, R15, 16777216 ;  /* 0x4b8000000f0fa820 */ /* 0x000fe20000400000 */
[----:B------:R-:W-:-:S04]  /*0320*/  FMUL R7, R5, R5 ;  /* 0x0000000505077220 */ /* 0x000fc80000400000 */
[----:B------:R-:W-:Y:S01]  /*0330*/  FMUL R14, R14, R7 ;  /* 0x000000070e0e7220 */ /* 0x000fe20000400000 */
[----:B-1----:R-:W-:Y:S01]  /*0340*/  FADD R11, R8, R9 ;  /* 0x00000009080b7221 */ /* 0x002fe20000000000 */
[----:B------:R-:W-:Y:S01]  /*0350*/  FSEL R7, R6, RZ, !P0 ;  /* 0x000000ff06077208 */ /* 0x000fe20004000000 */
[----:B--2---:R-:W-:-:S03]  /*0360*/  IMAD.MOV.U32 R17, RZ, RZ, 0x38000000 ;  /* 0x38000000ff117424 */ /* 0x004fc600078e00ff */
[C---:B------:R-:W-:Y:S01]  /*0370*/  FSETP.GT.AND P2, PT, |R11|.reuse, 8.50705917302346158658e+37, PT ;  /* 0x7e8000000b00780b */ /* 0x040fe20003f44200 */
[----:B---3--:R-:W-:Y:S01]  /*0380*/  FMUL R10, R10, R15 ;  /* 0x0000000f0a0a7220 */ /* 0x008fe20000400000 */
[C---:B------:R-:W-:Y:S02]  /*0390*/  FSETP.GEU.AND P1, PT, |R11|.reuse, 1.175494350822287508e-38, PT ;  /* 0x008000000b00780b */ /* 0x040fe40003f2e200 */
[----:B------:R-:W-:Y:S02]  /*03a0*/  FSETP.NEU.AND P0, PT, R11, RZ, PT ;  /* 0x000000ff0b00720b */ /* 0x000fe40003f0d000 */
[----:B------:R-:W-:-:S05]  /*03b0*/  FSEL R10, R10, RZ, P3 ;  /* 0x000000ff0a0a7208 */ /* 0x000fca0001800000 */
[----:B------:R-:W-:Y:S02]  /*03c0*/  FFMA R4, R5, R10, R4 ;  /* 0x0000000a05047223 */ /* 0x000fe40000000004 */
[----:B------:R-:W-:Y:S01]  /*03d0*/  @P2 FMUL R11, R11, 0.25 ;  /* 0x3e8000000b0b2820 */ /* 0x000fe20000400000 */
[----:B------:R-:W-:Y:S01]  /*03e0*/  FFMA R7, R10, R14, R7 ;  /* 0x0000000e0a077223 */ /* 0x000fe20000000007 */
[----:B------:R-:W-:Y:S01]  /*03f0*/  @P2 FMUL R9, R9, 0.25 ;  /* 0x3e80000009092820 */ /* 0x000fe20000400000 */
[----:B------:R-:W1:Y:S01]  /*0400*/  SHFL.BFLY PT, R5, R4, 0x1, 0x1f ;  /* 0x0c201f0004057f89 */ /* 0x000e6200000e0000 */
[----:B------:R-:W-:Y:S02]  /*0410*/  @!P1 FMUL R11, R11, 16777216 ;  /* 0x4b8000000b0b9820 */ /* 0x000fe40000400000 */
[----:B------:R-:W-:Y:S01]  /*0420*/  @!P1 FMUL R9, R9, 16777216 ;  /* 0x4b80000009099820 */ /* 0x000fe20000400000 */
[----:B------:R-:W2:Y:S01]  /*0430*/  SHFL.BFLY PT, R6, R7, 0x1, 0x1f ;  /* 0x0c201f0007067f89 */ /* 0x000ea200000e0000 */
[----:B------:R-:W3:Y:S02]  /*0440*/  MUFU.RCP R10, R11 ;  /* 0x0000000b000a7308 */ /* 0x000ee40000001000 */
[----:B---3--:R-:W-:Y:S01]  /*0450*/  FMUL R10, R10, R9 ;  /* 0x000000090a0a7220 */ /* 0x008fe20000400000 */
[----:B-1----:R-:W-:-:S04]  /*0460*/  FADD R5, -R4, R5 ;  /* 0x0000000504057221 */ /* 0x002fc80000000100 */
[----:B------:R-:W-:Y:S02]  /*0470*/  FSEL R10, R10, RZ, P0 ;  /* 0x000000ff0a0a7208 */ /* 0x000fe40000000000 */
[C---:B------:R-:W-:Y:S01]  /*0480*/  LOP3.LUT P0, RZ, R0.reuse, 0x20, RZ, 0xc0, !PT ;  /* 0x0000002000ff7812 */ /* 0x040fe2000780c0ff */
[----:B------:R-:W-:Y:S01]  /*0490*/  FMUL R15, R5, R5 ;  /* 0x00000005050f7220 */ /* 0x000fe20000400000 */
[----:B--2---:R-:W-:Y:S01]  /*04a0*/  FADD R13, R7, R6 ;  /* 0x00000006070d7221 */ /* 0x004fe20000000000 */
[----:B------:R-:W-:Y:S01]  /*04b0*/  FFMA R9, R5, R10, R4 ;  /* 0x0000000a05097223 */ /* 0x000fe20000000004 */
[----:B------:R-:W-:Y:S01]  /*04c0*/  LOP3.LUT R4, R0, 0x1f, RZ, 0xc0, !PT ;  /* 0x0000001f00047812 */ /* 0x000fe200078ec0ff */
[----:B------:R-:W-:Y:S01]  /*04d0*/  FMUL R15, R8, R15 ;  /* 0x0000000f080f7220 */ /* 0x000fe20000400000 */
[----:B------:R-:W-:Y:S01]  /*04e0*/  LEA R8, R2, UR4, 0x2 ;  /* 0x0000000402087c11 */ /* 0x000fe2000f8e10ff */
[----:B------:R-:W1:Y:S01]  /*04f0*/  LDC.64 R6, c[0x0][0x228] ;  /* 0x00008a00ff067b82 */ /* 0x000e620000000a00 */
[----:B------:R-:W-:Y:S01]  /*0500*/  LEA R11, R4, UR4, 0x2 ;  /* 0x00000004040b7c11 */ /* 0x000fe2000f8e10ff */
[----:B------:R-:W-:-:S02]  /*0510*/  FFMA R13, R10, R15, R13 ;  /* 0x0000000f0a0d7223 */ /* 0x000fc4000000000d */
[----:B------:R-:W-:Y:S04]  /*0520*/  STS [R8], R9 ;  /* 0x0000000908007388 */ /* 0x000fe80000000800 */
[----:B------:R-:W-:Y:S08]  /*0530*/  BAR.SYNC.DEFER_BLOCKING 0x0 ;  /* 0x0000000000007b1d */ /* 0x000ff00000010000 */
[----:B------:R-:W2:Y:S01]  /*0540*/  LDC.64 R4, c[0x0][0x238] ;  /* 0x00008e00ff047b82 */ /* 0x000ea20000000a00 */
[----:B------:R-:W-:Y:S07]  /*0550*/  LDS R15, [R11] ;  /* 0x000000000b0f7984 */ /* 0x000fee0000000800 */
[----:B------:R-:W-:Y:S06]  /*0560*/  BAR.SYNC.DEFER_BLOCKING 0x0 ;  /* 0x0000000000007b1d */ /* 0x000fec0000010000 */
[----:B------:R-:W-:Y:S02]  /*0570*/  STS [R8], R13 ;  /* 0x0000000d08007388 */ /* 0x000fe40000000800 */
[----:B------:R-:W-:Y:S06]  /*0580*/  BAR.SYNC.DEFER_BLOCKING 0x0 ;  /* 0x0000000000007b1d */ /* 0x000fec0000010000 */
[----:B------:R-:W3:Y:S02]  /*0590*/  LDS R2, [R11] ;  /* 0x000000000b027984 */ /* 0x000ee40000000800 */
[----:B------:R-:W-:Y:S06]  /*05a0*/  BAR.SYNC.DEFER_BLOCKING 0x0 ;  /* 0x0000000000007b1d */ /* 0x000fec0000010000 */
[----:B------:R4:W-:Y:S01]  /*05b0*/  STS [R8], R13 ;  /* 0x0000000d08007388 */ /* 0x0009e20000000800 */
[----:B---3--:R-:W-:Y:S01]  /*05c0*/  FFMA R10, R2, R17, 9.9999997473787516356e-06 ;  /* 0x3727c5ac020a7423 */ /* 0x008fe20000000011 */
[----:B------:R-:W-:-:S03]  /*05d0*/  LOP3.LUT R17, R3, 0x1f, R0, 0xf8, !PT ;  /* 0x0000001f03117812 */ /* 0x000fc600078ef800 */
[----:B------:R-:W3:Y:S01]  /*05e0*/  MUFU.RSQ R9, R10 ;  /* 0x0000000a00097308 */ /* 0x000ee20000001400 */
[----:B------:R-:W-:Y:S01]  /*05f0*/  BAR.SYNC.DEFER_BLOCKING 0x0 ;  /* 0x0000000000007b1d */ /* 0x000fe20000010000 */
[C---:B------:R-:W-:Y:S01]  /*0600*/  ISETP.LT.AND P0, PT, R17.reuse, 0x18, !P0 ;  /* 0x000000181100780c */ /* 0x040fe20004701270 */
[----:B--2---:R-:W-:-:S04]  /*0610*/  IMAD.WIDE R2, R17, 0x4, R4 ;  /* 0x0000000411027825 */ /* 0x004fc800078e0204 */
[----:B-1----:R-:W-:-:S08]  /*0620*/  IMAD.WIDE R4, R17, 0x4, R6 ;  /* 0x0000000411047825 */ /* 0x002fd000078e0206 */
[----:B---3--:R4:W-:Y:S04]  /*0630*/  @P0 STG.E desc[UR6][R2.64], R9 ;  /* 0x0000000902000986 */ /* 0x0089e8000c101906 */
[----:B------:R4:W-:Y:S01]  /*0640*/  @P0 STG.E desc[UR6][R4.64], R15 ;  /* 0x0000000f04000986 */ /* 0x0009e2000c101906 */
[----:B------:R-:W-:Y:S05]  /*0650*/  @!P0 EXIT ;  /* 0x000000000000894d */ /* 0x000fea0003800000 */
[----:B------:R-:W0:Y:S01]  /*0660*/  LDS R11, [R11] ;  /* 0x000000000b0b7984 */ /* 0x000e220000000800 */
[----:B----4-:R-:W1:Y:S02]  /*0670*/  LDC.64 R2, c[0x0][0x230] ;  /* 0x00008c00ff027b82 */ /* 0x010e640000000a00 */
[----:B-1----:R-:W-:-:S05]  /*0680*/  IMAD.WIDE R2, R17, 0x4, R2 ;  /* 0x0000000411027825 */ /* 0x002fca00078e0202 */
[----:B0-----:R-:W-:Y:S01]  /*0690*/  STG.E desc[UR6][R2.64], R11 ;  /* 0x0000000b02007986 */ /* 0x001fe2000c101906 */
[----:B------:R-:W-:Y:S05]  /*06a0*/  EXIT ;  /* 0x000000000000794d */ /* 0x000fea0003800000 */
.L_x_0:
[----:B------:R-:W-:-:S00]  /*06b0*/  BRA `(.L_x_0) ;  /* 0xfffffffc00fc7947 */ /* 0x000fc0000383ffff */
[----:B------:R-:W-:-:S00]  /*06c0*/  NOP ;  /* 0x0000000000007918 */ /* 0x000fc00000000000 */
        /* <DEDUP_REMOVED lines=11> */
.L_x_1:


//--------------------- .nv.global.init           --------------------------
	.section	.nv.global.init,"aw",@progbits
.nv.global.init:
	.type		_$_str,@object
	.size		_$_str,(.L_0 - _$_str)
_$_str:
        /*0000*/ 	.byte	0x5f, 0x5f, 0x43, 0x55, 0x44, 0x41, 0x5f, 0x46, 0x54, 0x5a, 0x00
.L_0:


//--------------------- .nv.shared.triton_per_fused_native_group_norm_17 --------------------------
	.section	.nv.shared.triton_per_fused_native_group_norm_17,"aw",@nobits
	.sectionflags	@""
	.align	16
	.zero		1024


//--------------------- .nv.constant0.triton_per_fused_native_group_norm_17 --------------------------
	.section	.nv.constant0.triton_per_fused_native_group_norm_17,"a",@progbits
	.sectionflags	@""
	.align	4
.nv.constant0.triton_per_fused_native_group_norm_17:
	.zero		584
